//
// Generated by NVIDIA NVVM Compiler
//
// Compiler Build ID: CL-36424714
// Cuda compilation tools, release 13.0, V13.0.88
// Based on NVVM 20.0.0
//

.version 9.0
.target sm_100
.address_size 64

	// .globl	_Z11gemv_kernelPfS_S_ii

.visible .entry _Z11gemv_kernelPfS_S_ii(
	.param .u64 .ptr .align 1 _Z11gemv_kernelPfS_S_ii_param_0,
	.param .u64 .ptr .align 1 _Z11gemv_kernelPfS_S_ii_param_1,
	.param .u64 .ptr .align 1 _Z11gemv_kernelPfS_S_ii_param_2,
	.param .u32 _Z11gemv_kernelPfS_S_ii_param_3,
	.param .u32 _Z11gemv_kernelPfS_S_ii_param_4
)
{
	.reg .pred 	%p<11>;
	.reg .b32 	%r<38>;
	.reg .b32 	%f<112>;
	.reg .b64 	%rd<31>;

	ld.param.u64 	%rd11, [_Z11gemv_kernelPfS_S_ii_param_0];
	ld.param.u64 	%rd12, [_Z11gemv_kernelPfS_S_ii_param_1];
	ld.param.u64 	%rd10, [_Z11gemv_kernelPfS_S_ii_param_2];
	ld.param.u32 	%r24, [_Z11gemv_kernelPfS_S_ii_param_3];
	ld.param.u32 	%r23, [_Z11gemv_kernelPfS_S_ii_param_4];
	cvta.to.global.u64 	%rd1, %rd12;
	cvta.to.global.u64 	%rd2, %rd11;
	mov.u32 	%r25, %ctaid.x;
	mov.u32 	%r26, %ntid.x;
	mov.u32 	%r27, %tid.x;
	mad.lo.s32 	%r1, %r25, %r26, %r27;
	setp.ge.s32 	%p1, %r1, %r24;
	@%p1 bra 	$L__BB0_15;
	setp.lt.s32 	%p2, %r23, 1;
	mov.f32 	%f111, 0f00000000;
	@%p2 bra 	$L__BB0_14;
	mul.lo.s32 	%r2, %r23, %r1;
	and.b32  	%r3, %r23, 15;
	setp.lt.u32 	%p3, %r23, 16;
	mov.f32 	%f111, 0f00000000;
	mov.b32 	%r34, 0;
	@%p3 bra 	$L__BB0_5;
	and.b32  	%r34, %r23, 2147483632;
	neg.s32 	%r32, %r34;
	add.s64 	%rd3, %rd2, 32;
	add.s64 	%rd29, %rd1, 32;
	mov.f32 	%f111, 0f00000000;
	mov.u32 	%r31, %r2;
$L__BB0_4:
	.pragma "nounroll";
	mul.wide.s32 	%rd13, %r31, 4;
	add.s64 	%rd14, %rd3, %rd13;
	ld.global.f32 	%f18, [%rd14+-32];
	ld.global.f32 	%f19, [%rd29+-32];
	fma.rn.f32 	%f20, %f18, %f19, %f111;
	ld.global.f32 	%f21, [%rd14+-28];
	ld.global.f32 	%f22, [%rd29+-28];
	fma.rn.f32 	%f23, %f21, %f22, %f20;
	ld.global.f32 	%f24, [%rd14+-24];
	ld.global.f32 	%f25, [%rd29+-24];
	fma.rn.f32 	%f26, %f24, %f25, %f23;
	ld.global.f32 	%f27, [%rd14+-20];
	ld.global.f32 	%f28, [%rd29+-20];
	fma.rn.f32 	%f29, %f27, %f28, %f26;
	ld.global.f32 	%f30, [%rd14+-16];
	ld.global.f32 	%f31, [%rd29+-16];
	fma.rn.f32 	%f32, %f30, %f31, %f29;
	ld.global.f32 	%f33, [%rd14+-12];
	ld.global.f32 	%f34, [%rd29+-12];
	fma.rn.f32 	%f35, %f33, %f34, %f32;
	ld.global.f32 	%f36, [%rd14+-8];
	ld.global.f32 	%f37, [%rd29+-8];
	fma.rn.f32 	%f38, %f36, %f37, %f35;
	ld.global.f32 	%f39, [%rd14+-4];
	ld.global.f32 	%f40, [%rd29+-4];
	fma.rn.f32 	%f41, %f39, %f40, %f38;
	ld.global.f32 	%f42, [%rd14];
	ld.global.f32 	%f43, [%rd29];
	fma.rn.f32 	%f44, %f42, %f43, %f41;
	ld.global.f32 	%f45, [%rd14+4];
	ld.global.f32 	%f46, [%rd29+4];
	fma.rn.f32 	%f47, %f45, %f46, %f44;
	ld.global.f32 	%f48, [%rd14+8];
	ld.global.f32 	%f49, [%rd29+8];
	fma.rn.f32 	%f50, %f48, %f49, %f47;
	ld.global.f32 	%f51, [%rd14+12];
	ld.global.f32 	%f52, [%rd29+12];
	fma.rn.f32 	%f53, %f51, %f52, %f50;
	ld.global.f32 	%f54, [%rd14+16];
	ld.global.f32 	%f55, [%rd29+16];
	fma.rn.f32 	%f56, %f54, %f55, %f53;
	ld.global.f32 	%f57, [%rd14+20];
	ld.global.f32 	%f58, [%rd29+20];
	fma.rn.f32 	%f59, %f57, %f58, %f56;
	ld.global.f32 	%f60, [%rd14+24];
	ld.global.f32 	%f61, [%rd29+24];
	fma.rn.f32 	%f62, %f60, %f61, %f59;
	ld.global.f32 	%f63, [%rd14+28];
	ld.global.f32 	%f64, [%rd29+28];
	fma.rn.f32 	%f111, %f63, %f64, %f62;
	add.s32 	%r32, %r32, 16;
	add.s32 	%r31, %r31, 16;
	add.s64 	%rd29, %rd29, 64;
	setp.ne.s32 	%p4, %r32, 0;
	@%p4 bra 	$L__BB0_4;
$L__BB0_5:
	setp.eq.s32 	%p5, %r3, 0;
	@%p5 bra 	$L__BB0_14;
	and.b32  	%r11, %r23, 7;
	setp.lt.u32 	%p6, %r3, 8;
	@%p6 bra 	$L__BB0_8;
	add.s32 	%r29, %r34, %r2;
	mul.wide.s32 	%rd15, %r29, 4;
	add.s64 	%rd16, %rd2, %rd15;
	ld.global.f32 	%f66, [%rd16];
	mul.wide.u32 	%rd17, %r34, 4;
	add.s64 	%rd18, %rd1, %rd17;
	ld.global.f32 	%f67, [%rd18];
	fma.rn.f32 	%f68, %f66, %f67, %f111;
	ld.global.f32 	%f69, [%rd16+4];
	ld.global.f32 	%f70, [%rd18+4];
	fma.rn.f32 	%f71, %f69, %f70, %f68;
	ld.global.f32 	%f72, [%rd16+8];
	ld.global.f32 	%f73, [%rd18+8];
	fma.rn.f32 	%f74, %f72, %f73, %f71;
	ld.global.f32 	%f75, [%rd16+12];
	ld.global.f32 	%f76, [%rd18+12];
	fma.rn.f32 	%f77, %f75, %f76, %f74;
	ld.global.f32 	%f78, [%rd16+16];
	ld.global.f32 	%f79, [%rd18+16];
	fma.rn.f32 	%f80, %f78, %f79, %f77;
	ld.global.f32 	%f81, [%rd16+20];
	ld.global.f32 	%f82, [%rd18+20];
	fma.rn.f32 	%f83, %f81, %f82, %f80;
	ld.global.f32 	%f84, [%rd16+24];
	ld.global.f32 	%f85, [%rd18+24];
	fma.rn.f32 	%f86, %f84, %f85, %f83;
	ld.global.f32 	%f87, [%rd16+28];
	ld.global.f32 	%f88, [%rd18+28];
	fma.rn.f32 	%f111, %f87, %f88, %f86;
	add.s32 	%r34, %r34, 8;
$L__BB0_8:
	setp.eq.s32 	%p7, %r11, 0;
	@%p7 bra 	$L__BB0_14;
	and.b32  	%r14, %r23, 3;
	setp.lt.u32 	%p8, %r11, 4;
	@%p8 bra 	$L__BB0_11;
	add.s32 	%r30, %r34, %r2;
	mul.wide.s32 	%rd19, %r30, 4;
	add.s64 	%rd20, %rd2, %rd19;
	ld.global.f32 	%f90, [%rd20];
	mul.wide.u32 	%rd21, %r34, 4;
	add.s64 	%rd22, %rd1, %rd21;
	ld.global.f32 	%f91, [%rd22];
	fma.rn.f32 	%f92, %f90, %f91, %f111;
	ld.global.f32 	%f93, [%rd20+4];
	ld.global.f32 	%f94, [%rd22+4];
	fma.rn.f32 	%f95, %f93, %f94, %f92;
	ld.global.f32 	%f96, [%rd20+8];
	ld.global.f32 	%f97, [%rd22+8];
	fma.rn.f32 	%f98, %f96, %f97, %f95;
	ld.global.f32 	%f99, [%rd20+12];
	ld.global.f32 	%f100, [%rd22+12];
	fma.rn.f32 	%f111, %f99, %f100, %f98;
	add.s32 	%r34, %r34, 4;
$L__BB0_11:
	setp.eq.s32 	%p9, %r14, 0;
	@%p9 bra 	$L__BB0_14;
	mul.wide.u32 	%rd23, %r34, 4;
	add.s64 	%rd30, %rd1, %rd23;
	add.s32 	%r37, %r34, %r2;
	neg.s32 	%r36, %r14;
$L__BB0_13:
	.pragma "nounroll";
	mul.wide.s32 	%rd24, %r37, 4;
	add.s64 	%rd25, %rd2, %rd24;
	ld.global.f32 	%f101, [%rd25];
	ld.global.f32 	%f102, [%rd30];
	fma.rn.f32 	%f111, %f101, %f102, %f111;
	add.s64 	%rd30, %rd30, 4;
	add.s32 	%r37, %r37, 1;
	add.s32 	%r36, %r36, 1;
	setp.ne.s32 	%p10, %r36, 0;
	@%p10 bra 	$L__BB0_13;
$L__BB0_14:
	cvta.to.global.u64 	%rd26, %rd10;
	mul.wide.s32 	%rd27, %r1, 4;
	add.s64 	%rd28, %rd26, %rd27;
	st.global.f32 	[%rd28], %f111;
$L__BB0_15:
	ret;

}


// ===== COMPILED SASS (sm_100) =====

	.target	sm_100

	.elftype	@"ET_EXEC"


//--------------------- .note.nv.tkinfo           --------------------------
	.section	.note.nv.tkinfo,"",@"SHT_NOTE"
	.sectionflags	@"SHF_NOTE_NV_TKINFO"
	.tkinfo
        /*0018*/ 	.word	0x00000002
        /*0030*/ 	.string	""
        /*0030*/ 	.string	"ptxas"
        /*0030*/ 	.string	"Cuda compilation tools, release 13.0, V13.0.88"
        /*0030*/ 	.string	"Build cuda_13.0.r13.0/compiler.36424714_0"
        /*0030*/ 	.string	"-arch sm_100 -m 64 "



//--------------------- .note.nv.cuinfo           --------------------------
	.section	.note.nv.cuinfo,"",@"SHT_NOTE"
	.sectionflags	@"SHF_NOTE_NV_CUINFO"
        /*0018*/ 	.short	0x0002
        /*001a*/ 	.short	0x0064
        /*001c*/ 	.short	0x0082
	.zero		2


//--------------------- .nv.info                  --------------------------
	.section	.nv.info,"",@"SHT_CUDA_INFO"
	.align	4


	//----- nvinfo : EIATTR_REGCOUNT
	.align		4
        /*0000*/ 	.byte	0x04, 0x2f
        /*0002*/ 	.short	(.L_1 - .L_0)
	.align		4
.L_0:
        /*0004*/ 	.word	index@(_Z11gemv_kernelPfS_S_ii)
        /*0008*/ 	.word	0x0000001e


	//----- nvinfo : EIATTR_FRAME_SIZE
	.align		4
.L_1:
        /*000c*/ 	.byte	0x04, 0x11
        /*000e*/ 	.short	(.L_3 - .L_2)
	.align		4
.L_2:
        /*0010*/ 	.word	index@(_Z11gemv_kernelPfS_S_ii)
        /*0014*/ 	.word	0x00000000


	//----- nvinfo : EIATTR_MIN_STACK_SIZE
	.align		4
.L_3:
        /*0018*/ 	.byte	0x04, 0x12
        /*001a*/ 	.short	(.L_5 - .L_4)
	.align		4
.L_4:
        /*001c*/ 	.word	index@(_Z11gemv_kernelPfS_S_ii)
        /*0020*/ 	.word	0x00000000
.L_5:


//--------------------- .nv.compat                --------------------------
	.section	.nv.compat,"",@"SHT_CUDA_COMPAT_INFO"
	.align	4
        /*0000*/ 	.byte	0x02, 0x09, 0x00, 0x00, 0x02, 0x02, 0x01, 0x00, 0x02, 0x05, 0x05, 0x00, 0x03, 0x07, 0x01, 0x01
        /*0010*/ 	.byte	0x02, 0x03, 0x00, 0x00, 0x02, 0x06, 0x01, 0x00, 0x04, 0x0b, 0x08, 0x00, 0x09, 0x00, 0x00, 0x00
        /*0020*/ 	.byte	0x00, 0x00, 0x00, 0x00


//--------------------- .nv.info._Z11gemv_kernelPfS_S_ii --------------------------
	.section	.nv.info._Z11gemv_kernelPfS_S_ii,"",@"SHT_CUDA_INFO"
	.sectionflags	@""
	.align	4


	//----- nvinfo : EIATTR_CUDA_API_VERSION
	.align		4
        /*0000*/ 	.byte	0x04, 0x37
        /*0002*/ 	.short	(.L_7 - .L_6)
.L_6:
        /*0004*/ 	.word	0x00000082


	//----- nvinfo : EIATTR_KPARAM_INFO
	.align		4
.L_7:
        /*0008*/ 	.byte	0x04, 0x17
        /*000a*/ 	.short	(.L_9 - .L_8)
.L_8:
        /*000c*/ 	.word	0x00000000
        /*0010*/ 	.short	0x0004
        /*0012*/ 	.short	0x001c
        /*0014*/ 	.byte	0x00, 0xf0, 0x11, 0x00


	//----- nvinfo : EIATTR_KPARAM_INFO
	.align		4
.L_9:
        /*0018*/ 	.byte	0x04, 0x17
        /*001a*/ 	.short	(.L_11 - .L_10)
.L_10:
        /*001c*/ 	.word	0x00000000
        /*0020*/ 	.short	0x0003
        /*0022*/ 	.short	0x0018
        /*0024*/ 	.byte	0x00, 0xf0, 0x11, 0x00


	//----- nvinfo : EIATTR_KPARAM_INFO
	.align		4
.L_11:
        /*0028*/ 	.byte	0x04, 0x17
        /*002a*/ 	.short	(.L_13 - .L_12)
.L_12:
        /*002c*/ 	.word	0x00000000
        /*0030*/ 	.short	0x0002
        /*0032*/ 	.short	0x0010
        /*0034*/ 	.byte	0x00, 0xf5, 0x21, 0x00


	//----- nvinfo : EIATTR_KPARAM_INFO
	.align		4
.L_13:
        /*0038*/ 	.byte	0x04, 0x17
        /*003a*/ 	.short	(.L_15 - .L_14)
.L_14:
        /*003c*/ 	.word	0x00000000
        /*0040*/ 	.short	0x0001
        /*0042*/ 	.short	0x0008
        /*0044*/ 	.byte	0x00, 0xf5, 0x21, 0x00


	//----- nvinfo : EIATTR_KPARAM_INFO
	.align		4
.L_15:
        /*0048*/ 	.byte	0x04, 0x17
        /*004a*/ 	.short	(.L_17 - .L_16)
.L_16:
        /*004c*/ 	.word	0x00000000
        /*0050*/ 	.short	0x0000
        /*0052*/ 	.short	0x0000
        /*0054*/ 	.byte	0x00, 0xf5, 0x21, 0x00


	//----- nvinfo : EIATTR_SPARSE_MMA_MASK
	.align		4
.L_17:
        /*0058*/ 	.byte	0x03, 0x50
        /*005a*/ 	.short	0x0000


	//----- nvinfo : EIATTR_MAXREG_COUNT
	.align		4
        /*005c*/ 	.byte	0x03, 0x1b
        /*005e*/ 	.short	0x00ff


	//----- nvinfo : EIATTR_MERCURY_ISA_VERSION
	.align		4
        /*0060*/ 	.byte	0x03, 0x5f
        /*0062*/ 	.short	0x0101


	//----- nvinfo : EIATTR_VRC_CTA_INIT_COUNT
	.align		4
        /*0064*/ 	.byte	0x02, 0x4a
	.zero		1
	.zero		1


	//----- nvinfo : EIATTR_EXIT_INSTR_OFFSETS
	.align		4
        /*0068*/ 	.byte	0x04, 0x1c
        /*006a*/ 	.short	(.L_19 - .L_18)


	//   ....[0]....
.L_18:
        /*006c*/ 	.word	0x00000070


	//   ....[1]....
        /*0070*/ 	.word	0x00000a90


	//----- nvinfo : EIATTR_CBANK_PARAM_SIZE
	.align		4
.L_19:
        /*0074*/ 	.byte	0x03, 0x19
        /*0076*/ 	.short	0x0020


	//----- nvinfo : EIATTR_PARAM_CBANK
	.align		4
        /*0078*/ 	.byte	0x04, 0x0a
        /*007a*/ 	.short	(.L_21 - .L_20)
	.align		4
.L_20:
        /*007c*/ 	.word	index@(.nv.constant0._Z11gemv_kernelPfS_S_ii)
        /*0080*/ 	.short	0x0380
        /*0082*/ 	.short	0x0020


	//----- nvinfo : EIATTR_SW_WAR
	.align		4
.L_21:
        /*0084*/ 	.byte	0x04, 0x36
        /*0086*/ 	.short	(.L_23 - .L_22)
.L_22:
        /*0088*/ 	.word	0x00000008
.L_23:


//--------------------- .nv.callgraph             --------------------------
	.section	.nv.callgraph,"",@"SHT_CUDA_CALLGRAPH"
	.align	4
	.sectionentsize	8
	.align		4
        /*0000*/ 	.word	0x00000000
	.align		4
        /*0004*/ 	.word	0xffffffff
	.align		4
        /*0008*/ 	.word	0x00000000
	.align		4
        /*000c*/ 	.word	0xfffffffe
	.align		4
        /*0010*/ 	.word	0x00000000
	.align		4
        /*0014*/ 	.word	0xfffffffd
	.align		4
        /*0018*/ 	.word	0x00000000
	.align		4
        /*001c*/ 	.word	0xfffffffc


//--------------------- .text._Z11gemv_kernelPfS_S_ii --------------------------
	.section	.text._Z11gemv_kernelPfS_S_ii,"ax",@progbits
	.align	128
        .global         _Z11gemv_kernelPfS_S_ii
        .type           _Z11gemv_kernelPfS_S_ii,@function
        .size           _Z11gemv_kernelPfS_S_ii,(.L_x_7 - _Z11gemv_kernelPfS_S_ii)
        .other          _Z11gemv_kernelPfS_S_ii,@"STO_CUDA_ENTRY STV_DEFAULT"
_Z11gemv_kernelPfS_S_ii:
.text._Z11gemv_kernelPfS_S_ii:
[----:B------:R-:W-:Y:S01]  /*0000*/  LDC R1, c[0x0][0x37c] ;  /* 0x0000df00ff017b82 */ /* 0x000fe20000000800 */
[----:B------:R-:W0:Y:S07]  /*0010*/  S2R R3, SR_TID.X ;  /* 0x0000000000037919 */ /* 0x000e2e0000002100 */
[----:B------:R-:W0:Y:S01]  /*0020*/  S2UR UR4, SR_CTAID.X ;  /* 0x00000000000479c3 */ /* 0x000e220000002500 */
[----:B------:R-:W1:Y:S07]  /*0030*/  LDCU UR5, c[0x0][0x398] ;  /* 0x00007300ff0577ac */ /* 0x000e6e0008000800 */
[----:B------:R-:W0:Y:S02]  /*0040*/  LDC R0, c[0x0][0x360] ;  /* 0x0000d800ff007b82 */ /* 0x000e240000000800 */
[----:B0-----:R-:W-:-:S05]  /*0050*/  IMAD R0, R0, UR4, R3 ;  /* 0x0000000400007c24 */ /* 0x001fca000f8e0203 */
[----:B-1----:R-:W-:-:S13]  /*0060*/  ISETP.GE.AND P0, PT, R0, UR5, PT ;  /* 0x0000000500007c0c */ /* 0x002fda000bf06270 */
[----:B------:R-:W-:Y:S05]  /*0070*/  @P0 EXIT ;  /* 0x000000000000094d */ /* 0x000fea0003800000 */
[----:B------:R-:W0:Y:S01]  /*0080*/  LDCU UR8, c[0x0][0x39c] ;  /* 0x00007380ff0877ac */ /* 0x000e220008000800 */
[----:B------:R-:W-:Y:S01]  /*0090*/  HFMA2 R15, -RZ, RZ, 0, 0 ;  /* 0x00000000ff0f7431 */ /* 0x000fe200000001ff */
[----:B------:R-:W1:Y:S01]  /*00a0*/  LDCU.64 UR16, c[0x0][0x358] ;  /* 0x00006b00ff1077ac */ /* 0x000e620008000a00 */
[----:B0-----:R-:W-:-:S09]  /*00b0*/  UISETP.GE.AND UP0, UPT, UR8, 0x1, UPT ;  /* 0x000000010800788c */ /* 0x001fd2000bf06270 */
[----:B-1----:R-:W-:Y:S05]  /*00c0*/  BRA.U !UP0, `(.L_x_0) ;  /* 0x0000000908647547 */ /* 0x002fea000b800000 */
[----:B------:R-:W-:Y:S02]  /*00d0*/  UISETP.GE.U32.AND UP1, UPT, UR8, 0x10, UPT ;  /* 0x000000100800788c */ /* 0x000fe4000bf26070 */
[----:B------:R-:W-:Y:S01]  /*00e0*/  IMAD R7, R0, UR8, RZ ;  /* 0x0000000800077c24 */ /* 0x000fe2000f8e02ff */
[----:B------:R-:W-:Y:S01]  /*00f0*/  ULOP3.LUT UR9, UR8, 0xf, URZ, 0xc0, !UPT ;  /* 0x0000000f08097892 */ /* 0x000fe2000f8ec0ff */
[----:B------:R-:W-:Y:S02]  /*0100*/  MOV R15, RZ ;  /* 0x000000ff000f7202 */ /* 0x000fe40000000f00 */
[----:B------:R-:W-:Y:S01]  /*0110*/  MOV R8, RZ ;  /* 0x000000ff00087202 */ /* 0x000fe20000000f00 */
[----:B------:R-:W-:Y:S02]  /*0120*/  UISETP.NE.AND UP0, UPT, UR9, URZ, UPT ;  /* 0x000000ff0900728c */ /* 0x000fe4000bf05270 */
[----:B------:R-:W-:Y:S09]  /*0130*/  BRA.U !UP1, `(.L_x_1) ;  /* 0x0000000509147547 */ /* 0x000ff2000b800000 */
[----:B------:R-:W0:Y:S01]  /*0140*/  LDCU.128 UR12, c[0x0][0x380] ;  /* 0x00007000ff0c77ac */ /* 0x000e220008000c00 */
[----:B------:R-:W-:Y:S02]  /*0150*/  MOV R15, RZ ;  /* 0x000000ff000f7202 */ /* 0x000fe40000000f00 */
[----:B------:R-:W-:Y:S01]  /*0160*/  MOV R6, R7 ;  /* 0x0000000700067202 */ /* 0x000fe20000000f00 */
[----:B------:R-:W-:-:S04]  /*0170*/  ULOP3.LUT UR10, UR8, 0x7ffffff0, URZ, 0xc0, !UPT ;  /* 0x7ffffff0080a7892 */ /* 0x000fc8000f8ec0ff */
[----:B------:R-:W-:Y:S02]  /*0180*/  UIADD3 UR11, UPT, UPT, -UR10, URZ, URZ ;  /* 0x000000ff0a0b7290 */ /* 0x000fe4000fffe1ff */
[----:B------:R-:W-:Y:S01]  /*0190*/  MOV R8, UR10 ;  /* 0x0000000a00087c02 */ /* 0x000fe20008000f00 */
[----:B0-----:R-:W-:Y:S02]  /*01a0*/  UIADD3 UR4, UP2, UPT, UR14, 0x20, URZ ;  /* 0x000000200e047890 */ /* 0x001fe4000ff5e0ff */
[----:B------:R-:W-:Y:S02]  /*01b0*/  UIADD3 UR6, UP1, UPT, UR12, 0x20, URZ ;  /* 0x000000200c067890 */ /* 0x000fe4000ff3e0ff */
[----:B------:R-:W-:Y:S02]  /*01c0*/  UIADD3.X UR5, UPT, UPT, URZ, UR15, URZ, UP2, !UPT ;  /* 0x0000000fff057290 */ /* 0x000fe400097fe4ff */
[----:B------:R-:W-:Y:S01]  /*01d0*/  MOV R2, UR4 ;  /* 0x0000000400027c02 */ /* 0x000fe20008000f00 */
[----:B------:R-:W-:-:S03]  /*01e0*/  UIADD3.X UR7, UPT, UPT, URZ, UR13, URZ, UP1, !UPT ;  /* 0x0000000dff077290 */ /* 0x000fc60008ffe4ff */
[----:B------:R-:W-:-:S09]  /*01f0*/  MOV R3, UR5 ;  /* 0x0000000500037c02 */ /* 0x000fd20008000f00 */
.L_x_2:
[----:B------:R-:W-:Y:S01]  /*0200*/  MOV R4, UR6 ;  /* 0x0000000600047c02 */ /* 0x000fe20008000f00 */
[----:B------:R-:W2:Y:S01]  /*0210*/  LDG.E R17, desc[UR16][R2.64+-0x20] ;  /* 0xffffe01002117981 */ /* 0x000ea2000c1e1900 */
[----:B------:R-:W-:-:S03]  /*0220*/  MOV R5, UR7 ;  /* 0x0000000700057c02 */ /* 0x000fc60008000f00 */
[----:B------:R-:W3:Y:S01]  /*0230*/  LDG.E R25, desc[UR16][R2.64+-0x1c] ;  /* 0xffffe41002197981 */ /* 0x000ee2000c1e1900 */
[----:B------:R-:W-:-:S03]  /*0240*/  IMAD.WIDE R4, R6, 0x4, R4 ;  /* 0x0000000406047825 */ /* 0x000fc600078e0204 */
[----:B------:R-:W4:Y:S04]  /*0250*/  LDG.E R19, desc[UR16][R2.64+-0x18] ;  /* 0xffffe81002137981 */ /* 0x000f28000c1e1900 */
[----:B------:R-:W2:Y:S04]  /*0260*/  LDG.E R16, desc[UR16][R4.64+-0x20] ;  /* 0xffffe01004107981 */ /* 0x000ea8000c1e1900 */
[----:B------:R-:W3:Y:S04]  /*0270*/  LDG.E R18, desc[UR16][R4.64+-0x1c] ;  /* 0xffffe41004127981 */ /* 0x000ee8000c1e1900 */
[----:B------:R-:W4:Y:S04]  /*0280*/  LDG.E R20, desc[UR16][R4.64+-0x18] ;  /* 0xffffe81004147981 */ /* 0x000f28000c1e1900 */
[----:B------:R-:W5:Y:S04]  /*0290*/  LDG.E R22, desc[UR16][R2.64+-0x14] ;  /* 0xffffec1002167981 */ /* 0x000f68000c1e1900 */
        /* <DEDUP_REMOVED lines=8> */
[----:B------:R-:W5:Y:S01]  /*0320*/  LDG.E R14, desc[UR16][R4.64+-0x4] ;  /* 0xfffffc10040e7981 */ /* 0x000f62000c1e1900 */
[----:B--2---:R-:W-:-:S03]  /*0330*/  FFMA R17, R16, R17, R15 ;  /* 0x0000001110117223 */ /* 0x004fc6000000000f */
[----:B------:R-:W2:Y:S04]  /*0340*/  LDG.E R15, desc[UR16][R2.64] ;  /* 0x00000010020f7981 */ /* 0x000ea8000c1e1900 */
[----:B------:R-:W2:Y:S01]  /*0350*/  LDG.E R16, desc[UR16][R4.64] ;  /* 0x0000001004107981 */ /* 0x000ea2000c1e1900 */
[----:B---3--:R-:W-:-:S03]  /*0360*/  FFMA R25, R18, R25, R17 ;  /* 0x0000001912197223 */ /* 0x008fc60000000011 */
[----:B------:R-:W3:Y:S01]  /*0370*/  LDG.E R17, desc[UR16][R2.64+0x4] ;  /* 0x0000041002117981 */ /* 0x000ee2000c1e1900 */
[----:B----4-:R-:W-:-:S03]  /*0380*/  FFMA R26, R20, R19, R25 ;  /* 0x00000013141a7223 */ /* 0x010fc60000000019 */
[----:B------:R-:W3:Y:S04]  /*0390*/  LDG.E R18, desc[UR16][R4.64+0x4] ;  /* 0x0000041004127981 */ /* 0x000ee8000c1e1900 */
[----:B------:R-:W4:Y:S01]  /*03a0*/  LDG.E R20, desc[UR16][R2.64+0x8] ;  /* 0x0000081002147981 */ /* 0x000f22000c1e1900 */
[----:B-----5:R-:W-:-:S03]  /*03b0*/  FFMA R25, R21, R22, R26 ;  /* 0x0000001615197223 */ /* 0x020fc6000000001a */
[----:B------:R-:W4:Y:S04]  /*03c0*/  LDG.E R19, desc[UR16][R4.64+0x8] ;  /* 0x0000081004137981 */ /* 0x000f28000c1e1900 */
[----:B------:R-:W5:Y:S01]  /*03d0*/  LDG.E R22, desc[UR16][R2.64+0xc] ;  /* 0x00000c1002167981 */ /* 0x000f62000c1e1900 */
[----:B------:R-:W-:-:S03]  /*03e0*/  FFMA R25, R24, R23, R25 ;  /* 0x0000001718197223 */ /* 0x000fc60000000019 */
[----:B------:R-:W5:Y:S04]  /*03f0*/  LDG.E R21, desc[UR16][R4.64+0xc] ;  /* 0x00000c1004157981 */ /* 0x000f68000c1e1900 */
[----:B------:R-:W5:Y:S01]  /*0400*/  LDG.E R24, desc[UR16][R2.64+0x10] ;  /* 0x0000101002187981 */ /* 0x000f62000c1e1900 */
[----:B------:R-:W-:-:S03]  /*0410*/  FFMA R25, R10, R9, R25 ;  /* 0x000000090a197223 */ /* 0x000fc60000000019 */
[----:B------:R-:W5:Y:S04]  /*0420*/  LDG.E R23, desc[UR16][R4.64+0x10] ;  /* 0x0000101004177981 */ /* 0x000f68000c1e1900 */
[----:B------:R-:W5:Y:S01]  /*0430*/  LDG.E R10, desc[UR16][R2.64+0x14] ;  /* 0x00001410020a7981 */ /* 0x000f62000c1e1900 */
[----:B------:R-:W-:-:S03]  /*0440*/  FFMA R27, R12, R11, R25 ;  /* 0x0000000b0c1b7223 */ /* 0x000fc60000000019 */
[----:B------:R-:W5:Y:S04]  /*0450*/  LDG.E R9, desc[UR16][R4.64+0x14] ;  /* 0x0000141004097981 */ /* 0x000f68000c1e1900 */
[----:B------:R-:W5:Y:S04]  /*0460*/  LDG.E R11, desc[UR16][R2.64+0x18] ;  /* 0x00001810020b7981 */ /* 0x000f68000c1e1900 */
[----:B------:R-:W5:Y:S04]  /*0470*/  LDG.E R12, desc[UR16][R4.64+0x18] ;  /* 0x00001810040c7981 */ /* 0x000f68000c1e1900 */
[----:B------:R-:W5:Y:S04]  /*0480*/  LDG.E R25, desc[UR16][R4.64+0x1c] ;  /* 0x00001c1004197981 */ /* 0x000f68000c1e1900 */
[----:B------:R0:W5:Y:S01]  /*0490*/  LDG.E R26, desc[UR16][R2.64+0x1c] ;  /* 0x00001c10021a7981 */ /* 0x000162000c1e1900 */
[----:B------:R-:W-:Y:S01]  /*04a0*/  FFMA R13, R14, R13, R27 ;  /* 0x0000000d0e0d7223 */ /* 0x000fe2000000001b */
[----:B------:R-:W-:-:S04]  /*04b0*/  UIADD3 UR11, UPT, UPT, UR11, 0x10, URZ ;  /* 0x000000100b0b7890 */ /* 0x000fc8000fffe0ff */
[----:B------:R-:W-:Y:S01]  /*04c0*/  UISETP.NE.AND UP1, UPT, UR11, URZ, UPT ;  /* 0x000000ff0b00728c */ /* 0x000fe2000bf25270 */
[----:B0-----:R-:W-:Y:S02]  /*04d0*/  IADD3 R2, P0, PT, R2, 0x40, RZ ;  /* 0x0000004002027810 */ /* 0x001fe40007f1e0ff */
[----:B------:R-:W-:Y:S02]  /*04e0*/  IADD3 R6, PT, PT, R6, 0x10, RZ ;  /* 0x0000001006067810 */ /* 0x000fe40007ffe0ff */
[----:B------:R-:W-:Y:S01]  /*04f0*/  IADD3.X R3, PT, PT, RZ, R3, RZ, P0, !PT ;  /* 0x00000003ff037210 */ /* 0x000fe200007fe4ff */
[----:B--2---:R-:W-:-:S04]  /*0500*/  FFMA R13, R16, R15, R13 ;  /* 0x0000000f100d7223 */ /* 0x004fc8000000000d */
[----:B---3--:R-:W-:-:S04]  /*0510*/  FFMA R18, R18, R17, R13 ;  /* 0x0000001112127223 */ /* 0x008fc8000000000d */
[----:B----4-:R-:W-:-:S04]  /*0520*/  FFMA R18, R19, R20, R18 ;  /* 0x0000001413127223 */ /* 0x010fc80000000012 */
[----:B-----5:R-:W-:-:S04]  /*0530*/  FFMA R18, R21, R22, R18 ;  /* 0x0000001615127223 */ /* 0x020fc80000000012 */
[----:B------:R-:W-:-:S04]  /*0540*/  FFMA R18, R23, R24, R18 ;  /* 0x0000001817127223 */ /* 0x000fc80000000012 */
[----:B------:R-:W-:-:S04]  /*0550*/  FFMA R9, R9, R10, R18 ;  /* 0x0000000a09097223 */ /* 0x000fc80000000012 */
[----:B------:R-:W-:-:S04]  /*0560*/  FFMA R12, R12, R11, R9 ;  /* 0x0000000b0c0c7223 */ /* 0x000fc80000000009 */
[----:B------:R-:W-:Y:S01]  /*0570*/  FFMA R15, R25, R26, R12 ;  /* 0x0000001a190f7223 */ /* 0x000fe2000000000c */
[----:B------:R-:W-:Y:S06]  /*0580*/  BRA.U UP1, `(.L_x_2) ;  /* 0xfffffffd011c7547 */ /* 0x000fec000b83ffff */
.L_x_1:
[----:B------:R-:W-:Y:S05]  /*0590*/  BRA.U !UP0, `(.L_x_0) ;  /* 0x0000000508307547 */ /* 0x000fea000b800000 */
[----:B------:R-:W-:Y:S02]  /*05a0*/  UISETP.GE.U32.AND UP0, UPT, UR9, 0x8, UPT ;  /* 0x000000080900788c */ /* 0x000fe4000bf06070 */
[----:B------:R-:W-:-:S04]  /*05b0*/  ULOP3.LUT UR5, UR8, 0x7, URZ, 0xc0, !UPT ;  /* 0x0000000708057892 */ /* 0x000fc8000f8ec0ff */
[----:B------:R-:W-:-:S03]  /*05c0*/  UISETP.NE.AND UP1, UPT, UR5, URZ, UPT ;  /* 0x000000ff0500728c */ /* 0x000fc6000bf25270 */
[----:B------:R-:W-:Y:S08]  /*05d0*/  BRA.U !UP0, `(.L_x_3) ;  /* 0x0000000108787547 */ /* 0x000ff0000b800000 */
[----:B------:R-:W0:Y:S01]  /*05e0*/  LDC.64 R2, c[0x0][0x380] ;  /* 0x0000e000ff027b82 */ /* 0x000e220000000a00 */
[----:B------:R-:W-:-:S07]  /*05f0*/  IADD3 R9, PT, PT, R7, R8, RZ ;  /* 0x0000000807097210 */ /* 0x000fce0007ffe0ff */
[----:B------:R-:W1:Y:S01]  /*0600*/  LDC.64 R4, c[0x0][0x388] ;  /* 0x0000e200ff047b82 */ /* 0x000e620000000a00 */
[----:B0-----:R-:W-:-:S05]  /*0610*/  IMAD.WIDE R2, R9, 0x4, R2 ;  /* 0x0000000409027825 */ /* 0x001fca00078e0202 */
[----:B------:R-:W2:Y:S01]  /*0620*/  LDG.E R10, desc[UR16][R2.64] ;  /* 0x00000010020a7981 */ /* 0x000ea2000c1e1900 */
[----:B-1----:R-:W-:-:S03]  /*0630*/  IMAD.WIDE.U32 R4, R8, 0x4, R4 ;  /* 0x0000000408047825 */ /* 0x002fc600078e0004 */
[----:B------:R-:W3:Y:S04]  /*0640*/  LDG.E R13, desc[UR16][R2.64+0x4] ;  /* 0x00000410020d7981 */ /* 0x000ee8000c1e1900 */
[----:B------:R-:W2:Y:S04]  /*0650*/  LDG.E R11, desc[UR16][R4.64] ;  /* 0x00000010040b7981 */ /* 0x000ea8000c1e1900 */
[----:B------:R-:W3:Y:S04]  /*0660*/  LDG.E R12, desc[UR16][R4.64+0x4] ;  /* 0x00000410040c7981 */ /* 0x000ee8000c1e1900 */
[----:B------:R-:W4:Y:S04]  /*0670*/  LDG.E R17, desc[UR16][R2.64+0x8] ;  /* 0x0000081002117981 */ /* 0x000f28000c1e1900 */
        /* <DEDUP_REMOVED lines=11> */
[----:B------:R-:W-:Y:S01]  /*0730*/  IADD3 R8, PT, PT, R8, 0x8, RZ ;  /* 0x0000000808087810 */ /* 0x000fe20007ffe0ff */
[----:B--2---:R-:W-:-:S04]  /*0740*/  FFMA R10, R10, R11, R15 ;  /* 0x0000000b0a0a7223 */ /* 0x004fc8000000000f */
[----:B---3--:R-:W-:-:S04]  /*0750*/  FFMA R10, R13, R12, R10 ;  /* 0x0000000c0d0a7223 */ /* 0x008fc8000000000a */
[----:B----4-:R-:W-:-:S04]  /*0760*/  FFMA R10, R17, R14, R10 ;  /* 0x0000000e110a7223 */ /* 0x010fc8000000000a */
[----:B-----5:R-:W-:-:S04]  /*0770*/  FFMA R10, R19, R16, R10 ;  /* 0x00000010130a7223 */ /* 0x020fc8000000000a */
[----:B------:R-:W-:-:S04]  /*0780*/  FFMA R10, R21, R18, R10 ;  /* 0x00000012150a7223 */ /* 0x000fc8000000000a */
[----:B------:R-:W-:-:S04]  /*0790*/  FFMA R23, R23, R20, R10 ;  /* 0x0000001417177223 */ /* 0x000fc8000000000a */
[----:B------:R-:W-:-:S04]  /*07a0*/  FFMA R6, R6, R9, R23 ;  /* 0x0000000906067223 */ /* 0x000fc80000000017 */
[----:B------:R-:W-:-:S07]  /*07b0*/  FFMA R15, R25, R22, R6 ;  /* 0x00000016190f7223 */ /* 0x000fce0000000006 */
.L_x_3:
        /* <DEDUP_REMOVED lines=17> */
[----:B------:R-:W5:Y:S01]  /*08d0*/  LDG.E R14, desc[UR16][R4.64+0xc] ;  /* 0x00000c10040e7981 */ /* 0x000f62000c1e1900 */
[----:B------:R-:W-:Y:S01]  /*08e0*/  IADD3 R8, PT, PT, R8, 0x4, RZ ;  /* 0x0000000408087810 */ /* 0x000fe20007ffe0ff */
[----:B--2---:R-:W-:-:S04]  /*08f0*/  FFMA R6, R6, R9, R15 ;  /* 0x0000000906067223 */ /* 0x004fc8000000000f */
[----:B---3--:R-:W-:-:S04]  /*0900*/  FFMA R6, R11, R10, R6 ;  /* 0x0000000a0b067223 */ /* 0x008fc80000000006 */
[----:B----4-:R-:W-:-:S04]  /*0910*/  FFMA R6, R13, R12, R6 ;  /* 0x0000000c0d067223 */ /* 0x010fc80000000006 */
[----:B-----5:R-:W-:-:S07]  /*0920*/  FFMA R15, R17, R14, R6 ;  /* 0x0000000e110f7223 */ /* 0x020fce0000000006 */
.L_x_4:
[----:B------:R-:W-:Y:S05]  /*0930*/  BRA.U !UP1, `(.L_x_0) ;  /* 0x0000000109487547 */ /* 0x000fea000b800000 */
[----:B------:R-:W0:Y:S01]  /*0940*/  LDC.64 R2, c[0x0][0x388] ;  /* 0x0000e200ff027b82 */ /* 0x000e220000000a00 */
[----:B------:R-:W-:Y:S01]  /*0950*/  IADD3 R7, PT, PT, R7, R8, RZ ;  /* 0x0000000807077210 */ /* 0x000fe20007ffe0ff */
[----:B------:R-:W-:-:S06]  /*0960*/  UIADD3 UR4, UPT, UPT, -UR4, URZ, URZ ;  /* 0x000000ff04047290 */ /* 0x000fcc000fffe1ff */
[----:B------:R-:W1:Y:S01]  /*0970*/  LDC.64 R10, c[0x0][0x380] ;  /* 0x0000e000ff0a7b82 */ /* 0x000e620000000a00 */
[----:B0-----:R-:W-:-:S03]  /*0980*/  IMAD.WIDE.U32 R2, R8, 0x4, R2 ;  /* 0x0000000408027825 */ /* 0x001fc600078e0002 */
[----:B------:R-:W-:Y:S02]  /*0990*/  MOV R6, R2 ;  /* 0x0000000200067202 */ /* 0x000fe40000000f00 */
[----:B------:R-:W-:-:S07]  /*09a0*/  MOV R5, R3 ;  /* 0x0000000300057202 */ /* 0x000fce0000000f00 */
.L_x_5:
[----:B-1----:R-:W-:Y:S01]  /*09b0*/  IMAD.WIDE R2, R7, 0x4, R10 ;  /* 0x0000000407027825 */ /* 0x002fe200078e020a */
[----:B------:R-:W-:-:S05]  /*09c0*/  MOV R4, R6 ;  /* 0x0000000600047202 */ /* 0x000fca0000000f00 */
[----:B------:R-:W2:Y:S04]  /*09d0*/  LDG.E R2, desc[UR16][R2.64] ;  /* 0x0000001002027981 */ /* 0x000ea8000c1e1900 */
[----:B------:R0:W2:Y:S01]  /*09e0*/  LDG.E R4, desc[UR16][R4.64] ;  /* 0x0000001004047981 */ /* 0x0000a2000c1e1900 */
[----:B------:R-:W-:Y:S01]  /*09f0*/  UIADD3 UR4, UPT, UPT, UR4, 0x1, URZ ;  /* 0x0000000104047890 */ /* 0x000fe2000fffe0ff */
[----:B------:R-:W-:Y:S02]  /*0a00*/  IADD3 R6, P0, PT, R6, 0x4, RZ ;  /* 0x0000000406067810 */ /* 0x000fe40007f1e0ff */
[----:B------:R-:W-:Y:S01]  /*0a10*/  IADD3 R7, PT, PT, R7, 0x1, RZ ;  /* 0x0000000107077810 */ /* 0x000fe20007ffe0ff */
[----:B------:R-:W-:Y:S01]  /*0a20*/  UISETP.NE.AND UP0, UPT, UR4, URZ, UPT ;  /* 0x000000ff0400728c */ /* 0x000fe2000bf05270 */
[----:B0-----:R-:W-:Y:S01]  /*0a30*/  IADD3.X R5, PT, PT, RZ, R5, RZ, P0, !PT ;  /* 0x00000005ff057210 */ /* 0x001fe200007fe4ff */
[----:B--2---:R-:W-:-:S07]  /*0a40*/  FFMA R15, R2, R4, R15 ;  /* 0x00000004020f7223 */ /* 0x004fce000000000f */
[----:B------:R-:W-:Y:S05]  /*0a50*/  BRA.U UP0, `(.L_x_5) ;  /* 0xfffffffd00d47547 */ /* 0x000fea000b83ffff */
.L_x_0:
[----:B------:R-:W0:Y:S02]  /*0a60*/  LDC.64 R2, c[0x0][0x390] ;  /* 0x0000e400ff027b82 */ /* 0x000e240000000a00 */
[----:B0-----:R-:W-:-:S05]  /*0a70*/  IMAD.WIDE R2, R0, 0x4, R2 ;  /* 0x0000000400027825 */ /* 0x001fca00078e0202 */
[----:B------:R-:W-:Y:S01]  /*0a80*/  STG.E desc[UR16][R2.64], R15 ;  /* 0x0000000f02007986 */ /* 0x000fe2000c101910 */
[----:B------:R-:W-:Y:S05]  /*0a90*/  EXIT ;  /* 0x000000000000794d */ /* 0x000fea0003800000 */
.L_x_6:
[----:B------:R-:W-:-:S00]  /*0aa0*/  BRA `(.L_x_6) ;  /* 0xfffffffc00fc7947 */ /* 0x000fc0000383ffff */
[----:B------:R-:W-:-:S00]  /*0ab0*/  NOP ;  /* 0x0000000000007918 */ /* 0x000fc00000000000 */
        /* <DEDUP_REMOVED lines=12> */
.L_x_7:


//--------------------- .nv.shared.reserved.0     --------------------------
	.section	.nv.shared.reserved.0,"aw",@nobits
	.weak		__nv_reservedSMEM_offset_0_alias
	.size		__nv_reservedSMEM_offset_0_alias, 0, 64
	.other		__nv_reservedSMEM_offset_0_alias,@"STO_CUDA_RESERVED_SHARED STV_DEFAULT"
__nv_reservedSMEM_offset_0_alias:
	.zero		0
	.zero		64


//--------------------- .nv.constant0._Z11gemv_kernelPfS_S_ii --------------------------
	.section	.nv.constant0._Z11gemv_kernelPfS_S_ii,"a",@progbits
	.sectionflags	@""
	.align	4
.nv.constant0._Z11gemv_kernelPfS_S_ii:
	.zero		928


//--------------------- SYMBOLS --------------------------

	.type		.nv.reservedSmem.offset0,@object
	.size		.nv.reservedSmem.offset0,0x4
